	.headerflags	@"EF_CUDA_TEXMODE_UNIFIED EF_CUDA_64BIT_ADDRESS EF_CUDA_ACCELERATORS EF_CUDA_SM90 EF_CUDA_VIRTUAL_SM(EF_CUDA_SM90)"
	.elftype	@"ET_EXEC"


//--------------------- .nv.info                  --------------------------
	.section	.nv.info,"",@"SHT_CUDA_INFO"
	.align	4


	//----- nvinfo : EIATTR_REGCOUNT
	.align		4
        /*0000*/ 	.byte	0x04, 0x2f
        /*0002*/ 	.short	(.L_1 - .L_0)
	.align		4
.L_0:
        /*0004*/ 	.word	index@(triton_poi_fused_add_addmm_mul_84)
        /*0008*/ 	.word	0x0000001e


	//----- nvinfo : EIATTR_MIN_STACK_SIZE
	.align		4
.L_1:
        /*000c*/ 	.byte	0x04, 0x12
        /*000e*/ 	.short	(.L_3 - .L_2)
	.align		4
.L_2:
        /*0010*/ 	.word	index@(triton_poi_fused_add_addmm_mul_84)
        /*0014*/ 	.word	0x00000000


	//----- nvinfo : EIATTR_FRAME_SIZE
	.align		4
.L_3:
        /*0018*/ 	.byte	0x04, 0x11
        /*001a*/ 	.short	(.L_5 - .L_4)
	.align		4
.L_4:
        /*001c*/ 	.word	index@(triton_poi_fused_add_addmm_mul_84)
        /*0020*/ 	.word	0x00000000


	//----- nvinfo : EIATTR_MIN_STACK_SIZE
	.align		4
.L_5:
        /*0024*/ 	.byte	0x04, 0x12
        /*0026*/ 	.short	(.L_7 - .L_6)
	.align		4
.L_6:
        /*0028*/ 	.word	index@(triton_poi_fused_add_addmm_mul_84)
        /*002c*/ 	.word	0x00000000
.L_7:


//--------------------- .nv.info.triton_poi_fused_add_addmm_mul_84 --------------------------
	.section	.nv.info.triton_poi_fused_add_addmm_mul_84,"",@"SHT_CUDA_INFO"
	.sectionflags	@""
	.align	4


	//----- nvinfo : EIATTR_CUDA_API_VERSION
	.align		4
        /*0000*/ 	.byte	0x04, 0x37
        /*0002*/ 	.short	(.L_9 - .L_8)
.L_8:
        /*0004*/ 	.word	0x0000007c


	//----- nvinfo : EIATTR_KPARAM_INFO
	.align		4
.L_9:
        /*0008*/ 	.byte	0x04, 0x17
        /*000a*/ 	.short	(.L_11 - .L_10)
.L_10:
        /*000c*/ 	.word	0x00000000
        /*0010*/ 	.short	0x0004
        /*0012*/ 	.short	0x0020
        /*0014*/ 	.byte	0x00, 0xf0, 0x11, 0x00


	//----- nvinfo : EIATTR_KPARAM_INFO
	.align		4
.L_11:
        /*0018*/ 	.byte	0x04, 0x17
        /*001a*/ 	.short	(.L_13 - .L_12)
.L_12:
        /*001c*/ 	.word	0x00000000
        /*0020*/ 	.short	0x0003
        /*0022*/ 	.short	0x0018
        /*0024*/ 	.byte	0x00, 0xf4, 0x21, 0x00


	//----- nvinfo : EIATTR_KPARAM_INFO
	.align		4
.L_13:
        /*0028*/ 	.byte	0x04, 0x17
        /*002a*/ 	.short	(.L_15 - .L_14)
.L_14:
        /*002c*/ 	.word	0x00000000
        /*0030*/ 	.short	0x0002
        /*0032*/ 	.short	0x0010
        /*0034*/ 	.byte	0x00, 0xf4, 0x21, 0x00


	//----- nvinfo : EIATTR_KPARAM_INFO
	.align		4
.L_15:
        /*0038*/ 	.byte	0x04, 0x17
        /*003a*/ 	.short	(.L_17 - .L_16)
.L_16:
        /*003c*/ 	.word	0x00000000
        /*0040*/ 	.short	0x0001
        /*0042*/ 	.short	0x0008
        /*0044*/ 	.byte	0x00, 0xf4, 0x21, 0x00


	//----- nvinfo : EIATTR_KPARAM_INFO
	.align		4
.L_17:
        /*0048*/ 	.byte	0x04, 0x17
        /*004a*/ 	.short	(.L_19 - .L_18)
.L_18:
        /*004c*/ 	.word	0x00000000
        /*0050*/ 	.short	0x0000
        /*0052*/ 	.short	0x0000
        /*0054*/ 	.byte	0x00, 0xf4, 0x21, 0x00


	//----- nvinfo : EIATTR_SPARSE_MMA_MASK
	.align		4
.L_19:
        /*0058*/ 	.byte	0x03, 0x50
        /*005a*/ 	.short	0x0000


	//----- nvinfo : EIATTR_MAXREG_COUNT
	.align		4
        /*005c*/ 	.byte	0x03, 0x1b
        /*005e*/ 	.short	0x00ff


	//----- nvinfo : EIATTR_EXIT_INSTR_OFFSETS
	.align		4
        /*0060*/ 	.byte	0x04, 0x1c
        /*0062*/ 	.short	(.L_21 - .L_20)


	//   ....[0]....
.L_20:
        /*0064*/ 	.word	0x00000320


	//----- nvinfo : EIATTR_REQNTID
	.align		4
.L_21:
        /*0068*/ 	.byte	0x04, 0x10
        /*006a*/ 	.short	(.L_23 - .L_22)
.L_22:
        /*006c*/ 	.word	0x00000080
        /*0070*/ 	.word	0x00000001
        /*0074*/ 	.word	0x00000001


	//----- nvinfo : EIATTR_CBANK_PARAM_SIZE
	.align		4
.L_23:
        /*0078*/ 	.byte	0x03, 0x19
        /*007a*/ 	.short	0x0024


	//----- nvinfo : EIATTR_PARAM_CBANK
	.align		4
        /*007c*/ 	.byte	0x04, 0x0a
        /*007e*/ 	.short	(.L_25 - .L_24)
	.align		4
.L_24:
        /*0080*/ 	.word	index@(.nv.constant0.triton_poi_fused_add_addmm_mul_84)
        /*0084*/ 	.short	0x0210
        /*0086*/ 	.short	0x0024


	//----- nvinfo : EIATTR_SW_WAR
	.align		4
.L_25:
        /*0088*/ 	.byte	0x04, 0x36
        /*008a*/ 	.short	(.L_27 - .L_26)
.L_26:
        /*008c*/ 	.word	0x00000008
.L_27:


//--------------------- .nv.callgraph             --------------------------
	.section	.nv.callgraph,"",@"SHT_CUDA_CALLGRAPH"
	.align	4
	.sectionentsize	8
	.align		4
        /*0000*/ 	.word	0x00000000
	.align		4
        /*0004*/ 	.word	0xffffffff
	.align		4
        /*0008*/ 	.word	0x00000000
	.align		4
        /*000c*/ 	.word	0xfffffffe
	.align		4
        /*0010*/ 	.word	0x00000000
	.align		4
        /*0014*/ 	.word	0xfffffffd
	.align		4
        /*0018*/ 	.word	0x00000000
	.align		4
        /*001c*/ 	.word	0xfffffffc


//--------------------- .text.triton_poi_fused_add_addmm_mul_84 --------------------------
	.section	.text.triton_poi_fused_add_addmm_mul_84,"ax",@progbits
	.align	128
        .global         triton_poi_fused_add_addmm_mul_84
        .type           triton_poi_fused_add_addmm_mul_84,@function
        .size           triton_poi_fused_add_addmm_mul_84,(.L_x_1 - triton_poi_fused_add_addmm_mul_84)
        .other          triton_poi_fused_add_addmm_mul_84,@"STO_CUDA_ENTRY STV_DEFAULT"
triton_poi_fused_add_addmm_mul_84:
.text.triton_poi_fused_add_addmm_mul_84:
[----:B------:R-:W-:Y:S01]  /*0000*/  LDC R1, c[0x0][0x28] ;  /* 0x00000a00ff017b82 */ /* 0x000fe20000000800 */
[----:B------:R-:W1:Y:S07]  /*0010*/  S2R R0, SR_TID.X ;  /* 0x0000000000007919 */ /* 0x000e6e0000002100 */
[----:B------:R-:W2:Y:S01]  /*0020*/  LDC.64 R4, c[0x0][0x220] ;  /* 0x00008800ff047b82 */ /* 0x000ea20000000a00 */
[----:B------:R-:W-:Y:S01]  /*0030*/  ULDC.64 UR4, c[0x0][0x208] ;  /* 0x0000820000047ab9 */ /* 0x000fe20000000a00 */
[----:B------:R-:W3:Y:S06]  /*0040*/  S2R R3, SR_CTAID.X ;  /* 0x0000000000037919 */ /* 0x000eec0000002500 */
[----:B------:R-:W4:Y:S08]  /*0050*/  LDC.64 R8, c[0x0][0x218] ;  /* 0x00008600ff087b82 */ /* 0x000f300000000a00 */
[----:B------:R-:W5:Y:S01]  /*0060*/  LDC.64 R12, c[0x0][0x210] ;  /* 0x00008400ff0c7b82 */ /* 0x000f620000000a00 */
[----:B-1----:R-:W-:-:S04]  /*0070*/  SHF.L.U32 R0, R0, 0x2, RZ ;  /* 0x0000000200007819 */ /* 0x002fc800000006ff */
[----:B------:R-:W-:-:S04]  /*0080*/  LOP3.LUT R0, R0, 0x1fc, RZ, 0xc0, !PT ;  /* 0x000001fc00007812 */ /* 0x000fc800078ec0ff */
[----:B---3--:R-:W-:-:S04]  /*0090*/  LEA R0, R3, R0, 0x9 ;  /* 0x0000000003007211 */ /* 0x008fc800078e48ff */
[----:B------:R-:W-:Y:S01]  /*00a0*/  SHF.R.S32.HI R3, RZ, 0x1f, R0 ;  /* 0x0000001fff037819 */ /* 0x000fe20000011400 */
[----:B------:R-:W-:-:S03]  /*00b0*/  IMAD.HI R6, R0, 0x38e38e39, RZ ;  /* 0x38e38e3900067827 */ /* 0x000fc600078e02ff */
[----:B------:R-:W-:Y:S02]  /*00c0*/  LEA.HI R2, R3, R0, RZ, 0x9 ;  /* 0x0000000003027211 */ /* 0x000fe400078f48ff */
[----:B------:R-:W-:Y:S02]  /*00d0*/  SHF.R.U32.HI R7, RZ, 0x1f, R6 ;  /* 0x0000001fff077819 */ /* 0x000fe40000011606 */
[----:B------:R-:W-:Y:S02]  /*00e0*/  LOP3.LUT R3, R2, 0xfffffe00, RZ, 0xc0, !PT ;  /* 0xfffffe0002037812 */ /* 0x000fe400078ec0ff */
[----:B------:R-:W-:Y:S02]  /*00f0*/  LEA.HI.SX32 R6, R6, R7, 0x15 ;  /* 0x0000000706067211 */ /* 0x000fe400078faaff */
[----:B------:R-:W-:-:S05]  /*0100*/  IADD3 R3, R0, -R3, RZ ;  /* 0x8000000300037210 */ /* 0x000fca0007ffe0ff */
[----:B------:R-:W-:Y:S02]  /*0110*/  IMAD R25, R6, 0x2400, R3 ;  /* 0x0000240006197824 */ /* 0x000fe400078e0203 */
[----:B--2---:R-:W-:-:S04]  /*0120*/  IMAD.WIDE R4, R3, 0x4, R4 ;  /* 0x0000000403047825 */ /* 0x004fc800078e0204 */
[----:B------:R-:W-:Y:S02]  /*0130*/  IMAD R7, R6, -0x2200, R25 ;  /* 0xffffde0006077824 */ /* 0x000fe400078e0219 */
[----:B-----5:R-:W-:-:S04]  /*0140*/  IMAD.WIDE R24, R25, 0x4, R12 ;  /* 0x0000000419187825 */ /* 0x020fc800078e020c */
[----:B----4-:R-:W-:Y:S01]  /*0150*/  IMAD.WIDE R8, R7, 0x4, R8 ;  /* 0x0000000407087825 */ /* 0x010fe200078e0208 */
[----:B------:R-:W2:Y:S04]  /*0160*/  LDG.E.EL.128 R20, desc[UR4][R24.64+0x6800] ;  /* 0x0068000418147981 */ /* 0x000ea8000c2e1d00 */
[----:B------:R-:W3:Y:S01]  /*0170*/  LDG.E.EL.128 R4, desc[UR4][R4.64] ;  /* 0x0000000404047981 */ /* 0x000ee2000c2e1d00 */
[----:B------:R-:W-:-:S03]  /*0180*/  IMAD.WIDE R16, R0, 0x4, R12 ;  /* 0x0000000400107825 */ /* 0x000fc600078e020c */
[----:B------:R-:W3:Y:S04]  /*0190*/  LDG.E.EL.128 R8, desc[UR4][R8.64] ;  /* 0x0000000408087981 */ /* 0x000ee8000c2e1d00 */
[----:B------:R-:W4:Y:S04]  /*01a0*/  LDG.E.EL.128 R12, desc[UR4][R24.64+0x7000] ;  /* 0x00700004180c7981 */ /* 0x000f28000c2e1d00 */
[----:B------:R-:W2:Y:S01]  /*01b0*/  LDG.E.128 R16, desc[UR4][R16.64] ;  /* 0x0000000410107981 */ /* 0x000ea2000c1e1d00 */
[----:B------:R-:W-:-:S05]  /*01c0*/  SHF.R.S32.HI R26, RZ, 0x9, R2 ;  /* 0x00000009ff1a7819 */ /* 0x000fca0000011402 */
[----:B------:R-:W-:-:S05]  /*01d0*/  IMAD.HI R2, R26, 0x38e38e39, RZ ;  /* 0x38e38e391a027827 */ /* 0x000fca00078e02ff */
[----:B------:R-:W-:-:S04]  /*01e0*/  SHF.R.U32.HI R3, RZ, 0x1f, R2 ;  /* 0x0000001fff037819 */ /* 0x000fc80000011602 */
[----:B------:R-:W-:Y:S02]  /*01f0*/  LEA.HI.SX32 R27, R2, R3, 0x1e ;  /* 0x00000003021b7211 */ /* 0x000fe400078ff2ff */
[----:B------:R-:W1:Y:S03]  /*0200*/  LDC.64 R2, c[0x0][0x228] ;  /* 0x00008a00ff027b82 */ /* 0x000e660000000a00 */
[----:B------:R-:W-:-:S05]  /*0210*/  IMAD R27, R27, -0x12, R26 ;  /* 0xffffffee1b1b7824 */ /* 0x000fca00078e021a */
[C---:B------:R-:W-:Y:S02]  /*0220*/  ISETP.NE.AND P0, PT, R27.reuse, 0xe, PT ;  /* 0x0000000e1b00780c */ /* 0x040fe40003f05270 */
[----:B------:R-:W-:Y:S01]  /*0230*/  ISETP.NE.AND P1, PT, R27, 0xd, PT ;  /* 0x0000000d1b00780c */ /* 0x000fe20003f25270 */
[----:B-1----:R-:W-:-:S04]  /*0240*/  IMAD.WIDE R2, R0, 0x4, R2 ;  /* 0x0000000400027825 */ /* 0x002fc800078e0202 */
[----:B---3--:R-:W-:Y:S01]  /*0250*/  FADD R27, R8, R4 ;  /* 0x00000004081b7221 */ /* 0x008fe20000000000 */
[----:B------:R-:W-:Y:S01]  /*0260*/  FADD R4, R9, R5 ;  /* 0x0000000509047221 */ /* 0x000fe20000000000 */
[----:B------:R-:W-:Y:S01]  /*0270*/  FADD R5, R10, R6 ;  /* 0x000000060a057221 */ /* 0x000fe20000000000 */
[----:B------:R-:W-:Y:S01]  /*0280*/  FADD R6, R11, R7 ;  /* 0x000000070b067221 */ /* 0x000fe20000000000 */
[----:B----4-:R-:W-:Y:S01]  /*0290*/  FADD R12, R12, R27 ;  /* 0x0000001b0c0c7221 */ /* 0x010fe20000000000 */
[----:B------:R-:W-:Y:S01]  /*02a0*/  FADD R13, R13, R4 ;  /* 0x000000040d0d7221 */ /* 0x000fe20000000000 */
[----:B------:R-:W-:Y:S01]  /*02b0*/  FADD R14, R14, R5 ;  /* 0x000000050e0e7221 */ /* 0x000fe20000000000 */
[----:B------:R-:W-:Y:S01]  /*02c0*/  FADD R15, R15, R6 ;  /* 0x000000060f0f7221 */ /* 0x000fe20000000000 */
[----:B--2---:R-:W-:Y:S02]  /*02d0*/  @P0 SEL R12, R20, R16, !P1 ;  /* 0x00000010140c0207 */ /* 0x004fe40004800000 */
[----:B------:R-:W-:-:S02]  /*02e0*/  @P0 SEL R13, R21, R17, !P1 ;  /* 0x00000011150d0207 */ /* 0x000fc40004800000 */
[----:B------:R-:W-:Y:S02]  /*02f0*/  @P0 SEL R14, R22, R18, !P1 ;  /* 0x00000012160e0207 */ /* 0x000fe40004800000 */
[----:B------:R-:W-:-:S05]  /*0300*/  @P0 SEL R15, R23, R19, !P1 ;  /* 0x00000013170f0207 */ /* 0x000fca0004800000 */
[----:B------:R-:W-:Y:S01]  /*0310*/  STG.E.128 desc[UR4][R2.64], R12 ;  /* 0x0000000c02007986 */ /* 0x000fe2000c101d04 */
[----:B------:R-:W-:Y:S05]  /*0320*/  EXIT ;  /* 0x000000000000794d */ /* 0x000fea0003800000 */
.L_x_0:
[----:B------:R-:W-:-:S00]  /*0330*/  BRA `(.L_x_0) ;  /* 0xfffffffc00fc7947 */ /* 0x000fc0000383ffff */
[----:B------:R-:W-:-:S00]  /*0340*/  NOP ;  /* 0x0000000000007918 */ /* 0x000fc00000000000 */
        /* <DEDUP_REMOVED lines=11> */
.L_x_1:


//--------------------- .nv.constant0.triton_poi_fused_add_addmm_mul_84 --------------------------
	.section	.nv.constant0.triton_poi_fused_add_addmm_mul_84,"a",@progbits
	.sectionflags	@""
	.align	4
.nv.constant0.triton_poi_fused_add_addmm_mul_84:
	.zero		564
